//
// Generated by NVIDIA NVVM Compiler
//
// Compiler Build ID: CL-36424714
// Cuda compilation tools, release 13.0, V13.0.88
// Based on NVVM 20.0.0
//

.version 9.0
.target sm_100
.address_size 64

	// .globl	_Z15InitializeFieldPdii

.visible .entry _Z15InitializeFieldPdii(
	.param .u64 .ptr .align 1 _Z15InitializeFieldPdii_param_0,
	.param .u32 _Z15InitializeFieldPdii_param_1,
	.param .u32 _Z15InitializeFieldPdii_param_2
)
{
	.reg .pred 	%p<2>;
	.reg .b32 	%r<8>;
	.reg .b64 	%rd<6>;

	ld.param.u64 	%rd1, [_Z15InitializeFieldPdii_param_0];
	ld.param.u32 	%r2, [_Z15InitializeFieldPdii_param_1];
	ld.param.u32 	%r3, [_Z15InitializeFieldPdii_param_2];
	mov.u32 	%r4, %ctaid.x;
	mov.u32 	%r5, %ntid.x;
	mov.u32 	%r6, %tid.x;
	mad.lo.s32 	%r1, %r4, %r5, %r6;
	mul.lo.s32 	%r7, %r3, %r2;
	setp.ge.s32 	%p1, %r1, %r7;
	@%p1 bra 	$L__BB0_2;
	cvta.to.global.u64 	%rd2, %rd1;
	mul.wide.s32 	%rd3, %r1, 8;
	add.s64 	%rd4, %rd2, %rd3;
	mov.b64 	%rd5, 0;
	st.global.u64 	[%rd4], %rd5;
$L__BB0_2:
	ret;

}
	// .globl	_Z13storeOldValuePdS_i
.visible .entry _Z13storeOldValuePdS_i(
	.param .u64 .ptr .align 1 _Z13storeOldValuePdS_i_param_0,
	.param .u64 .ptr .align 1 _Z13storeOldValuePdS_i_param_1,
	.param .u32 _Z13storeOldValuePdS_i_param_2
)
{
	.reg .pred 	%p<2>;
	.reg .b32 	%r<6>;
	.reg .b64 	%rd<8>;
	.reg .b64 	%fd<2>;

	ld.param.u64 	%rd1, [_Z13storeOldValuePdS_i_param_0];
	ld.param.u64 	%rd2, [_Z13storeOldValuePdS_i_param_1];
	ld.param.u32 	%r2, [_Z13storeOldValuePdS_i_param_2];
	mov.u32 	%r3, %ctaid.x;
	mov.u32 	%r4, %ntid.x;
	mov.u32 	%r5, %tid.x;
	mad.lo.s32 	%r1, %r3, %r4, %r5;
	setp.ge.s32 	%p1, %r1, %r2;
	@%p1 bra 	$L__BB1_2;
	cvta.to.global.u64 	%rd3, %rd1;
	cvta.to.global.u64 	%rd4, %rd2;
	mul.wide.s32 	%rd5, %r1, 8;
	add.s64 	%rd6, %rd3, %rd5;
	ld.global.f64 	%fd1, [%rd6];
	add.s64 	%rd7, %rd4, %rd5;
	st.global.f64 	[%rd7], %fd1;
$L__BB1_2:
	ret;

}
	// .globl	_Z8updateCnPddii
.visible .entry _Z8updateCnPddii(
	.param .u64 .ptr .align 1 _Z8updateCnPddii_param_0,
	.param .f64 _Z8updateCnPddii_param_1,
	.param .u32 _Z8updateCnPddii_param_2,
	.param .u32 _Z8updateCnPddii_param_3
)
{
	.reg .pred 	%p<4>;
	.reg .b32 	%r<12>;
	.reg .b64 	%rd<5>;
	.reg .b64 	%fd<4>;

	ld.param.u64 	%rd1, [_Z8updateCnPddii_param_0];
	ld.param.f64 	%fd1, [_Z8updateCnPddii_param_1];
	ld.param.u32 	%r2, [_Z8updateCnPddii_param_2];
	ld.param.u32 	%r3, [_Z8updateCnPddii_param_3];
	mov.u32 	%r4, %ctaid.x;
	mov.u32 	%r5, %ntid.x;
	mov.u32 	%r6, %tid.x;
	mad.lo.s32 	%r7, %r4, %r5, %r6;
	add.s32 	%r8, %r3, -1;
	add.s32 	%r9, %r2, -1;
	mul.lo.s32 	%r10, %r8, %r9;
	setp.lt.s32 	%p1, %r7, 1;
	setp.ge.s32 	%p2, %r7, %r10;
	or.pred  	%p3, %p1, %p2;
	@%p3 bra 	$L__BB2_2;
	cvta.to.global.u64 	%rd2, %rd1;
	mul.wide.u32 	%rd3, %r7, 8;
	add.s64 	%rd4, %rd2, %rd3;
	ld.global.f64 	%fd2, [%rd4];
	div.rn.f64 	%fd3, %fd2, %fd1;
	st.global.f64 	[%rd4], %fd3;
$L__BB2_2:
	ret;

}


// ===== COMPILED SASS (sm_100) =====

	.target	sm_100

	.elftype	@"ET_EXEC"


//--------------------- .note.nv.tkinfo           --------------------------
	.section	.note.nv.tkinfo,"",@"SHT_NOTE"
	.sectionflags	@"SHF_NOTE_NV_TKINFO"
	.tkinfo
        /*0018*/ 	.word	0x00000002
        /*0030*/ 	.string	""
        /*0030*/ 	.string	"ptxas"
        /*0030*/ 	.string	"Cuda compilation tools, release 13.0, V13.0.88"
        /*0030*/ 	.string	"Build cuda_13.0.r13.0/compiler.36424714_0"
        /*0030*/ 	.string	"-arch sm_100 -m 64 "



//--------------------- .note.nv.cuinfo           --------------------------
	.section	.note.nv.cuinfo,"",@"SHT_NOTE"
	.sectionflags	@"SHF_NOTE_NV_CUINFO"
        /*0018*/ 	.short	0x0002
        /*001a*/ 	.short	0x0064
        /*001c*/ 	.short	0x0082
	.zero		2


//--------------------- .nv.info                  --------------------------
	.section	.nv.info,"",@"SHT_CUDA_INFO"
	.align	4


	//----- nvinfo : EIATTR_REGCOUNT
	.align		4
        /*0000*/ 	.byte	0x04, 0x2f
        /*0002*/ 	.short	(.L_1 - .L_0)
	.align		4
.L_0:
        /*0004*/ 	.word	index@(_Z15InitializeFieldPdii)
        /*0008*/ 	.word	0x00000008


	//----- nvinfo : EIATTR_FRAME_SIZE
	.align		4
.L_1:
        /*000c*/ 	.byte	0x04, 0x11
        /*000e*/ 	.short	(.L_3 - .L_2)
	.align		4
.L_2:
        /*0010*/ 	.word	index@(_Z15InitializeFieldPdii)
        /*0014*/ 	.word	0x00000000


	//----- nvinfo : EIATTR_REGCOUNT
	.align		4
.L_3:
        /*0018*/ 	.byte	0x04, 0x2f
        /*001a*/ 	.short	(.L_5 - .L_4)
	.align		4
.L_4:
        /*001c*/ 	.word	index@(_Z13storeOldValuePdS_i)
        /*0020*/ 	.word	0x0000000a


	//----- nvinfo : EIATTR_FRAME_SIZE
	.align		4
.L_5:
        /*0024*/ 	.byte	0x04, 0x11
        /*0026*/ 	.short	(.L_7 - .L_6)
	.align		4
.L_6:
        /*0028*/ 	.word	index@(_Z13storeOldValuePdS_i)
        /*002c*/ 	.word	0x00000000


	//----- nvinfo : EIATTR_REGCOUNT
	.align		4
.L_7:
        /*0030*/ 	.byte	0x04, 0x2f
        /*0032*/ 	.short	(.L_9 - .L_8)
	.align		4
.L_8:
        /*0034*/ 	.word	index@(_Z8updateCnPddii)
        /*0038*/ 	.word	0x0000001b


	//----- nvinfo : EIATTR_FRAME_SIZE
	.align		4
.L_9:
        /*003c*/ 	.byte	0x04, 0x11
        /*003e*/ 	.short	(.L_11 - .L_10)
	.align		4
.L_10:
        /*0040*/ 	.word	index@($__internal_0_$__cuda_sm20_div_rn_f64_full)
        /*0044*/ 	.word	0x00000000


	//----- nvinfo : EIATTR_FRAME_SIZE
	.align		4
.L_11:
        /*0048*/ 	.byte	0x04, 0x11
        /*004a*/ 	.short	(.L_13 - .L_12)
	.align		4
.L_12:
        /*004c*/ 	.word	index@(_Z8updateCnPddii)
        /*0050*/ 	.word	0x00000000


	//----- nvinfo : EIATTR_MIN_STACK_SIZE
	.align		4
.L_13:
        /*0054*/ 	.byte	0x04, 0x12
        /*0056*/ 	.short	(.L_15 - .L_14)
	.align		4
.L_14:
        /*0058*/ 	.word	index@(_Z8updateCnPddii)
        /*005c*/ 	.word	0x00000000


	//----- nvinfo : EIATTR_MIN_STACK_SIZE
	.align		4
.L_15:
        /*0060*/ 	.byte	0x04, 0x12
        /*0062*/ 	.short	(.L_17 - .L_16)
	.align		4
.L_16:
        /*0064*/ 	.word	index@(_Z13storeOldValuePdS_i)
        /*0068*/ 	.word	0x00000000


	//----- nvinfo : EIATTR_MIN_STACK_SIZE
	.align		4
.L_17:
        /*006c*/ 	.byte	0x04, 0x12
        /*006e*/ 	.short	(.L_19 - .L_18)
	.align		4
.L_18:
        /*0070*/ 	.word	index@(_Z15InitializeFieldPdii)
        /*0074*/ 	.word	0x00000000
.L_19:


//--------------------- .nv.compat                --------------------------
	.section	.nv.compat,"",@"SHT_CUDA_COMPAT_INFO"
	.align	4
        /*0000*/ 	.byte	0x02, 0x09, 0x00, 0x00, 0x02, 0x02, 0x01, 0x00, 0x02, 0x05, 0x05, 0x00, 0x03, 0x07, 0x01, 0x01
        /*0010*/ 	.byte	0x02, 0x03, 0x00, 0x00, 0x02, 0x06, 0x01, 0x00, 0x04, 0x0b, 0x08, 0x00, 0x01, 0x00, 0x00, 0x00
        /*0020*/ 	.byte	0x00, 0x00, 0x00, 0x00


//--------------------- .nv.info._Z8updateCnPddii --------------------------
	.section	.nv.info._Z8updateCnPddii,"",@"SHT_CUDA_INFO"
	.sectionflags	@""
	.align	4


	//----- nvinfo : EIATTR_CUDA_API_VERSION
	.align		4
        /*0000*/ 	.byte	0x04, 0x37
        /*0002*/ 	.short	(.L_21 - .L_20)
.L_20:
        /*0004*/ 	.word	0x00000082


	//----- nvinfo : EIATTR_KPARAM_INFO
	.align		4
.L_21:
        /*0008*/ 	.byte	0x04, 0x17
        /*000a*/ 	.short	(.L_23 - .L_22)
.L_22:
        /*000c*/ 	.word	0x00000000
        /*0010*/ 	.short	0x0003
        /*0012*/ 	.short	0x0014
        /*0014*/ 	.byte	0x00, 0xf0, 0x11, 0x00


	//----- nvinfo : EIATTR_KPARAM_INFO
	.align		4
.L_23:
        /*0018*/ 	.byte	0x04, 0x17
        /*001a*/ 	.short	(.L_25 - .L_24)
.L_24:
        /*001c*/ 	.word	0x00000000
        /*0020*/ 	.short	0x0002
        /*0022*/ 	.short	0x0010
        /*0024*/ 	.byte	0x00, 0xf0, 0x11, 0x00


	//----- nvinfo : EIATTR_KPARAM_INFO
	.align		4
.L_25:
        /*0028*/ 	.byte	0x04, 0x17
        /*002a*/ 	.short	(.L_27 - .L_26)
.L_26:
        /*002c*/ 	.word	0x00000000
        /*0030*/ 	.short	0x0001
        /*0032*/ 	.short	0x0008
        /*0034*/ 	.byte	0x00, 0xf0, 0x21, 0x00


	//----- nvinfo : EIATTR_KPARAM_INFO
	.align		4
.L_27:
        /*0038*/ 	.byte	0x04, 0x17
        /*003a*/ 	.short	(.L_29 - .L_28)
.L_28:
        /*003c*/ 	.word	0x00000000
        /*0040*/ 	.short	0x0000
        /*0042*/ 	.short	0x0000
        /*0044*/ 	.byte	0x00, 0xf5, 0x21, 0x00


	//----- nvinfo : EIATTR_SPARSE_MMA_MASK
	.align		4
.L_29:
        /*0048*/ 	.byte	0x03, 0x50
        /*004a*/ 	.short	0x0000


	//----- nvinfo : EIATTR_MAXREG_COUNT
	.align		4
        /*004c*/ 	.byte	0x03, 0x1b
        /*004e*/ 	.short	0x00ff


	//----- nvinfo : EIATTR_MERCURY_ISA_VERSION
	.align		4
        /*0050*/ 	.byte	0x03, 0x5f
        /*0052*/ 	.short	0x0101


	//----- nvinfo : EIATTR_VRC_CTA_INIT_COUNT
	.align		4
        /*0054*/ 	.byte	0x02, 0x4a
	.zero		1
	.zero		1


	//----- nvinfo : EIATTR_EXIT_INSTR_OFFSETS
	.align		4
        /*0058*/ 	.byte	0x04, 0x1c
        /*005a*/ 	.short	(.L_31 - .L_30)


	//   ....[0]....
.L_30:
        /*005c*/ 	.word	0x000000b0


	//   ....[1]....
        /*0060*/ 	.word	0x00000270


	//----- nvinfo : EIATTR_CRS_STACK_SIZE
	.align		4
.L_31:
        /*0064*/ 	.byte	0x04, 0x1e
        /*0066*/ 	.short	(.L_33 - .L_32)
.L_32:
        /*0068*/ 	.word	0x00000000


	//----- nvinfo : EIATTR_CBANK_PARAM_SIZE
	.align		4
.L_33:
        /*006c*/ 	.byte	0x03, 0x19
        /*006e*/ 	.short	0x0018


	//----- nvinfo : EIATTR_PARAM_CBANK
	.align		4
        /*0070*/ 	.byte	0x04, 0x0a
        /*0072*/ 	.short	(.L_35 - .L_34)
	.align		4
.L_34:
        /*0074*/ 	.word	index@(.nv.constant0._Z8updateCnPddii)
        /*0078*/ 	.short	0x0380
        /*007a*/ 	.short	0x0018


	//----- nvinfo : EIATTR_SW_WAR
	.align		4
.L_35:
        /*007c*/ 	.byte	0x04, 0x36
        /*007e*/ 	.short	(.L_37 - .L_36)
.L_36:
        /*0080*/ 	.word	0x00000008
.L_37:


//--------------------- .nv.info._Z13storeOldValuePdS_i --------------------------
	.section	.nv.info._Z13storeOldValuePdS_i,"",@"SHT_CUDA_INFO"
	.sectionflags	@""
	.align	4


	//----- nvinfo : EIATTR_CUDA_API_VERSION
	.align		4
        /*0000*/ 	.byte	0x04, 0x37
        /*0002*/ 	.short	(.L_39 - .L_38)
.L_38:
        /*0004*/ 	.word	0x00000082


	//----- nvinfo : EIATTR_KPARAM_INFO
	.align		4
.L_39:
        /*0008*/ 	.byte	0x04, 0x17
        /*000a*/ 	.short	(.L_41 - .L_40)
.L_40:
        /*000c*/ 	.word	0x00000000
        /*0010*/ 	.short	0x0002
        /*0012*/ 	.short	0x0010
        /*0014*/ 	.byte	0x00, 0xf0, 0x11, 0x00


	//----- nvinfo : EIATTR_KPARAM_INFO
	.align		4
.L_41:
        /*0018*/ 	.byte	0x04, 0x17
        /*001a*/ 	.short	(.L_43 - .L_42)
.L_42:
        /*001c*/ 	.word	0x00000000
        /*0020*/ 	.short	0x0001
        /*0022*/ 	.short	0x0008
        /*0024*/ 	.byte	0x00, 0xf5, 0x21, 0x00


	//----- nvinfo : EIATTR_KPARAM_INFO
	.align		4
.L_43:
        /*0028*/ 	.byte	0x04, 0x17
        /*002a*/ 	.short	(.L_45 - .L_44)
.L_44:
        /*002c*/ 	.word	0x00000000
        /*0030*/ 	.short	0x0000
        /*0032*/ 	.short	0x0000
        /*0034*/ 	.byte	0x00, 0xf5, 0x21, 0x00


	//----- nvinfo : EIATTR_SPARSE_MMA_MASK
	.align		4
.L_45:
        /*0038*/ 	.byte	0x03, 0x50
        /*003a*/ 	.short	0x0000


	//----- nvinfo : EIATTR_MAXREG_COUNT
	.align		4
        /*003c*/ 	.byte	0x03, 0x1b
        /*003e*/ 	.short	0x00ff


	//----- nvinfo : EIATTR_MERCURY_ISA_VERSION
	.align		4
        /*0040*/ 	.byte	0x03, 0x5f
        /*0042*/ 	.short	0x0101


	//----- nvinfo : EIATTR_VRC_CTA_INIT_COUNT
	.align		4
        /*0044*/ 	.byte	0x02, 0x4a
	.zero		1
	.zero		1


	//----- nvinfo : EIATTR_EXIT_INSTR_OFFSETS
	.align		4
        /*0048*/ 	.byte	0x04, 0x1c
        /*004a*/ 	.short	(.L_47 - .L_46)


	//   ....[0]....
.L_46:
        /*004c*/ 	.word	0x00000070


	//   ....[1]....
        /*0050*/ 	.word	0x000000f0


	//----- nvinfo : EIATTR_CBANK_PARAM_SIZE
	.align		4
.L_47:
        /*0054*/ 	.byte	0x03, 0x19
        /*0056*/ 	.short	0x0014


	//----- nvinfo : EIATTR_PARAM_CBANK
	.align		4
        /*0058*/ 	.byte	0x04, 0x0a
        /*005a*/ 	.short	(.L_49 - .L_48)
	.align		4
.L_48:
        /*005c*/ 	.word	index@(.nv.constant0._Z13storeOldValuePdS_i)
        /*0060*/ 	.short	0x0380
        /*0062*/ 	.short	0x0014


	//----- nvinfo : EIATTR_SW_WAR
	.align		4
.L_49:
        /*0064*/ 	.byte	0x04, 0x36
        /*0066*/ 	.short	(.L_51 - .L_50)
.L_50:
        /*0068*/ 	.word	0x00000008
.L_51:


//--------------------- .nv.info._Z15InitializeFieldPdii --------------------------
	.section	.nv.info._Z15InitializeFieldPdii,"",@"SHT_CUDA_INFO"
	.sectionflags	@""
	.align	4


	//----- nvinfo : EIATTR_CUDA_API_VERSION
	.align		4
        /*0000*/ 	.byte	0x04, 0x37
        /*0002*/ 	.short	(.L_53 - .L_52)
.L_52:
        /*0004*/ 	.word	0x00000082


	//----- nvinfo : EIATTR_KPARAM_INFO
	.align		4
.L_53:
        /*0008*/ 	.byte	0x04, 0x17
        /*000a*/ 	.short	(.L_55 - .L_54)
.L_54:
        /*000c*/ 	.word	0x00000000
        /*0010*/ 	.short	0x0002
        /*0012*/ 	.short	0x000c
        /*0014*/ 	.byte	0x00, 0xf0, 0x11, 0x00


	//----- nvinfo : EIATTR_KPARAM_INFO
	.align		4
.L_55:
        /*0018*/ 	.byte	0x04, 0x17
        /*001a*/ 	.short	(.L_57 - .L_56)
.L_56:
        /*001c*/ 	.word	0x00000000
        /*0020*/ 	.short	0x0001
        /*0022*/ 	.short	0x0008
        /*0024*/ 	.byte	0x00, 0xf0, 0x11, 0x00


	//----- nvinfo : EIATTR_KPARAM_INFO
	.align		4
.L_57:
        /*0028*/ 	.byte	0x04, 0x17
        /*002a*/ 	.short	(.L_59 - .L_58)
.L_58:
        /*002c*/ 	.word	0x00000000
        /*0030*/ 	.short	0x0000
        /*0032*/ 	.short	0x0000
        /*0034*/ 	.byte	0x00, 0xf5, 0x21, 0x00


	//----- nvinfo : EIATTR_SPARSE_MMA_MASK
	.align		4
.L_59:
        /*0038*/ 	.byte	0x03, 0x50
        /*003a*/ 	.short	0x0000


	//----- nvinfo : EIATTR_MAXREG_COUNT
	.align		4
        /*003c*/ 	.byte	0x03, 0x1b
        /*003e*/ 	.short	0x00ff


	//----- nvinfo : EIATTR_MERCURY_ISA_VERSION
	.align		4
        /*0040*/ 	.byte	0x03, 0x5f
        /*0042*/ 	.short	0x0101


	//----- nvinfo : EIATTR_VRC_CTA_INIT_COUNT
	.align		4
        /*0044*/ 	.byte	0x02, 0x4a
	.zero		1
	.zero		1


	//----- nvinfo : EIATTR_EXIT_INSTR_OFFSETS
	.align		4
        /*0048*/ 	.byte	0x04, 0x1c
        /*004a*/ 	.short	(.L_61 - .L_60)


	//   ....[0]....
.L_60:
        /*004c*/ 	.word	0x00000080


	//   ....[1]....
        /*0050*/ 	.word	0x000000d0


	//----- nvinfo : EIATTR_CBANK_PARAM_SIZE
	.align		4
.L_61:
        /*0054*/ 	.byte	0x03, 0x19
        /*0056*/ 	.short	0x0010


	//----- nvinfo : EIATTR_PARAM_CBANK
	.align		4
        /*0058*/ 	.byte	0x04, 0x0a
        /*005a*/ 	.short	(.L_63 - .L_62)
	.align		4
.L_62:
        /*005c*/ 	.word	index@(.nv.constant0._Z15InitializeFieldPdii)
        /*0060*/ 	.short	0x0380
        /*0062*/ 	.short	0x0010


	//----- nvinfo : EIATTR_SW_WAR
	.align		4
.L_63:
        /*0064*/ 	.byte	0x04, 0x36
        /*0066*/ 	.short	(.L_65 - .L_64)
.L_64:
        /*0068*/ 	.word	0x00000008
.L_65:


//--------------------- .nv.callgraph             --------------------------
	.section	.nv.callgraph,"",@"SHT_CUDA_CALLGRAPH"
	.align	4
	.sectionentsize	8
	.align		4
        /*0000*/ 	.word	0x00000000
	.align		4
        /*0004*/ 	.word	0xffffffff
	.align		4
        /*0008*/ 	.word	0x00000000
	.align		4
        /*000c*/ 	.word	0xfffffffe
	.align		4
        /*0010*/ 	.word	0x00000000
	.align		4
        /*0014*/ 	.word	0xfffffffd
	.align		4
        /*0018*/ 	.word	0x00000000
	.align		4
        /*001c*/ 	.word	0xfffffffc


//--------------------- .text._Z8updateCnPddii    --------------------------
	.section	.text._Z8updateCnPddii,"ax",@progbits
	.align	128
        .global         _Z8updateCnPddii
        .type           _Z8updateCnPddii,@function
        .size           _Z8updateCnPddii,(.L_x_10 - _Z8updateCnPddii)
        .other          _Z8updateCnPddii,@"STO_CUDA_ENTRY STV_DEFAULT"
_Z8updateCnPddii:
.text._Z8updateCnPddii:
[----:B------:R-:W-:Y:S01]  /*0000*/  LDC R1, c[0x0][0x37c] ;  /* 0x0000df00ff017b82 */ /* 0x000fe20000000800 */
[----:B------:R-:W0:Y:S07]  /*0010*/  S2R R0, SR_TID.X ;  /* 0x0000000000007919 */ /* 0x000e2e0000002100 */
[----:B------:R-:W0:Y:S01]  /*0020*/  S2UR UR8, SR_CTAID.X ;  /* 0x00000000000879c3 */ /* 0x000e220000002500 */
[----:B------:R-:W1:Y:S07]  /*0030*/  LDCU.64 UR6, c[0x0][0x390] ;  /* 0x00007200ff0677ac */ /* 0x000e6e0008000a00 */
[----:B------:R-:W0:Y:S01]  /*0040*/  LDC R3, c[0x0][0x360] ;  /* 0x0000d800ff037b82 */ /* 0x000e220000000800 */
[----:B-1----:R-:W-:-:S02]  /*0050*/  UIADD3 UR4, UPT, UPT, UR7, -0x1, URZ ;  /* 0xffffffff07047890 */ /* 0x002fc4000fffe0ff */
[----:B------:R-:W-:-:S04]  /*0060*/  UIADD3 UR5, UPT, UPT, UR6, -0x1, URZ ;  /* 0xffffffff06057890 */ /* 0x000fc8000fffe0ff */
[----:B------:R-:W-:Y:S01]  /*0070*/  UIMAD UR4, UR4, UR5, URZ ;  /* 0x00000005040472a4 */ /* 0x000fe2000f8e02ff */
[----:B0-----:R-:W-:-:S05]  /*0080*/  IMAD R3, R3, UR8, R0 ;  /* 0x0000000803037c24 */ /* 0x001fca000f8e0200 */
[----:B------:R-:W-:-:S04]  /*0090*/  ISETP.GE.AND P0, PT, R3, UR4, PT ;  /* 0x0000000403007c0c */ /* 0x000fc8000bf06270 */
[----:B------:R-:W-:-:S13]  /*00a0*/  ISETP.LT.OR P0, PT, R3, 0x1, P0 ;  /* 0x000000010300780c */ /* 0x000fda0000701670 */
[----:B------:R-:W-:Y:S05]  /*00b0*/  @P0 EXIT ;  /* 0x000000000000094d */ /* 0x000fea0003800000 */
[----:B------:R-:W0:Y:S01]  /*00c0*/  LDC.64 R4, c[0x0][0x380] ;  /* 0x0000e000ff047b82 */ /* 0x000e220000000a00 */
[----:B------:R-:W1:Y:S01]  /*00d0*/  LDCU.64 UR4, c[0x0][0x358] ;  /* 0x00006b00ff0477ac */ /* 0x000e620008000a00 */
[----:B------:R-:W2:Y:S06]  /*00e0*/  LDCU UR6, c[0x0][0x38c] ;  /* 0x00007180ff0677ac */ /* 0x000eac0008000800 */
[----:B------:R-:W3:Y:S01]  /*00f0*/  LDC.64 R8, c[0x0][0x388] ;  /* 0x0000e200ff087b82 */ /* 0x000ee20000000a00 */
[----:B0-----:R-:W-:-:S05]  /*0100*/  IMAD.WIDE.U32 R4, R3, 0x8, R4 ;  /* 0x0000000803047825 */ /* 0x001fca00078e0004 */
[----:B-1----:R-:W4:Y:S01]  /*0110*/  LDG.E.64 R10, desc[UR4][R4.64] ;  /* 0x00000004040a7981 */ /* 0x002f22000c1e1b00 */
[----:B--2---:R-:W3:Y:S01]  /*0120*/  MUFU.RCP64H R3, UR6 ;  /* 0x0000000600037d08 */ /* 0x004ee20008001800 */
[----:B------:R-:W-:Y:S01]  /*0130*/  IMAD.MOV.U32 R2, RZ, RZ, 0x1 ;  /* 0x00000001ff027424 */ /* 0x000fe200078e00ff */
[----:B------:R-:W-:Y:S05]  /*0140*/  BSSY.RECONVERGENT B0, `(.L_x_0) ;  /* 0x0000011000007945 */ /* 0x000fea0003800200 */
[----:B---3--:R-:W-:-:S08]  /*0150*/  DFMA R6, R2, -R8, 1 ;  /* 0x3ff000000206742b */ /* 0x008fd00000000808 */
[----:B------:R-:W-:-:S08]  /*0160*/  DFMA R6, R6, R6, R6 ;  /* 0x000000060606722b */ /* 0x000fd00000000006 */
[----:B------:R-:W-:-:S08]  /*0170*/  DFMA R6, R2, R6, R2 ;  /* 0x000000060206722b */ /* 0x000fd00000000002 */
[----:B------:R-:W-:-:S08]  /*0180*/  DFMA R2, R6, -R8, 1 ;  /* 0x3ff000000602742b */ /* 0x000fd00000000808 */
[----:B------:R-:W-:-:S08]  /*0190*/  DFMA R2, R6, R2, R6 ;  /* 0x000000020602722b */ /* 0x000fd00000000006 */
[----:B----4-:R-:W-:Y:S01]  /*01a0*/  DMUL R6, R10, R2 ;  /* 0x000000020a067228 */ /* 0x010fe20000000000 */
[----:B------:R-:W-:-:S07]  /*01b0*/  FSETP.GEU.AND P1, PT, |R11|, 6.5827683646048100446e-37, PT ;  /* 0x036000000b00780b */ /* 0x000fce0003f2e200 */
[----:B------:R-:W-:-:S08]  /*01c0*/  DFMA R8, R6, -R8, R10 ;  /* 0x800000080608722b */ /* 0x000fd0000000000a */
[----:B------:R-:W-:-:S10]  /*01d0*/  DFMA R2, R2, R8, R6 ;  /* 0x000000080202722b */ /* 0x000fd40000000006 */
[----:B------:R-:W-:-:S05]  /*01e0*/  FFMA R0, RZ, UR6, R3 ;  /* 0x00000006ff007c23 */ /* 0x000fca0008000003 */
[----:B------:R-:W-:-:S13]  /*01f0*/  FSETP.GT.AND P0, PT, |R0|, 1.469367938527859385e-39, PT ;  /* 0x001000000000780b */ /* 0x000fda0003f04200 */
[----:B------:R-:W-:Y:S05]  /*0200*/  @P0 BRA P1, `(.L_x_1) ;  /* 0x0000000000100947 */ /* 0x000fea0000800000 */
[----:B------:R-:W-:-:S07]  /*0210*/  MOV R0, 0x230 ;  /* 0x0000023000007802 */ /* 0x000fce0000000f00 */
[----:B------:R-:W-:Y:S05]  /*0220*/  CALL.REL.NOINC `($__internal_0_$__cuda_sm20_div_rn_f64_full) ;  /* 0x0000000000147944 */ /* 0x000fea0003c00000 */
[----:B------:R-:W-:Y:S02]  /*0230*/  IMAD.MOV.U32 R2, RZ, RZ, R12 ;  /* 0x000000ffff027224 */ /* 0x000fe400078e000c */
[----:B------:R-:W-:-:S07]  /*0240*/  IMAD.MOV.U32 R3, RZ, RZ, R13 ;  /* 0x000000ffff037224 */ /* 0x000fce00078e000d */
.L_x_1:
[----:B------:R-:W-:Y:S05]  /*0250*/  BSYNC.RECONVERGENT B0 ;  /* 0x0000000000007941 */ /* 0x000fea0003800200 */
.L_x_0:
[----:B------:R-:W-:Y:S01]  /*0260*/  STG.E.64 desc[UR4][R4.64], R2 ;  /* 0x0000000204007986 */ /* 0x000fe2000c101b04 */
[----:B------:R-:W-:Y:S05]  /*0270*/  EXIT ;  /* 0x000000000000794d */ /* 0x000fea0003800000 */
        .weak           $__internal_0_$__cuda_sm20_div_rn_f64_full
        .type           $__internal_0_$__cuda_sm20_div_rn_f64_full,@function
        .size           $__internal_0_$__cuda_sm20_div_rn_f64_full,(.L_x_10 - $__internal_0_$__cuda_sm20_div_rn_f64_full)
$__internal_0_$__cuda_sm20_div_rn_f64_full:
[----:B------:R-:W0:Y:S01]  /*0280*/  LDC.64 R2, c[0x0][0x388] ;  /* 0x0000e200ff027b82 */ /* 0x000e220000000a00 */
[C---:B------:R-:W-:Y:S01]  /*0290*/  FSETP.GEU.AND P2, PT, |R11|.reuse, 1.469367938527859385e-39, PT ;  /* 0x001000000b00780b */ /* 0x040fe20003f4e200 */
[----:B------:R-:W-:Y:S01]  /*02a0*/  IMAD.MOV.U32 R16, RZ, RZ, 0x1ca00000 ;  /* 0x1ca00000ff107424 */ /* 0x000fe200078e00ff */
[----:B------:R-:W-:Y:S01]  /*02b0*/  LOP3.LUT R12, R11, 0x7ff00000, RZ, 0xc0, !PT ;  /* 0x7ff000000b0c7812 */ /* 0x000fe200078ec0ff */
[----:B------:R-:W-:Y:S01]  /*02c0*/  BSSY.RECONVERGENT B1, `(.L_x_2) ;  /* 0x0000051000017945 */ /* 0x000fe20003800200 */
[C---:B0-----:R-:W-:Y:S02]  /*02d0*/  FSETP.GEU.AND P0, PT, |R3|.reuse, 1.469367938527859385e-39, PT ;  /* 0x001000000300780b */ /* 0x041fe40003f0e200 */
[C---:B------:R-:W-:Y:S02]  /*02e0*/  LOP3.LUT R6, R3.reuse, 0x800fffff, RZ, 0xc0, !PT ;  /* 0x800fffff03067812 */ /* 0x040fe400078ec0ff */
[----:B------:R-:W-:Y:S02]  /*02f0*/  LOP3.LUT R13, R3, 0x7ff00000, RZ, 0xc0, !PT ;  /* 0x7ff00000030d7812 */ /* 0x000fe400078ec0ff */
[----:B------:R-:W-:Y:S01]  /*0300*/  LOP3.LUT R7, R6, 0x3ff00000, RZ, 0xfc, !PT ;  /* 0x3ff0000006077812 */ /* 0x000fe200078efcff */
[----:B------:R-:W-:Y:S01]  /*0310*/  IMAD.MOV.U32 R6, RZ, RZ, R2 ;  /* 0x000000ffff067224 */ /* 0x000fe200078e0002 */
[----:B------:R-:W-:Y:S01]  /*0320*/  ISETP.GE.U32.AND P1, PT, R12, R13, PT ;  /* 0x0000000d0c00720c */ /* 0x000fe20003f26070 */
[----:B------:R-:W-:-:S04]  /*0330*/  IMAD.MOV.U32 R23, RZ, RZ, R13 ;  /* 0x000000ffff177224 */ /* 0x000fc800078e000d */
[----:B------:R-:W0:Y:S02]  /*0340*/  @!P0 LDC.64 R8, c[0x0][0x388] ;  /* 0x0000e200ff088b82 */ /* 0x000e240000000a00 */
[----:B0-----:R-:W-:Y:S01]  /*0350*/  @!P0 DMUL R6, R8, 8.98846567431157953865e+307 ;  /* 0x7fe0000008068828 */ /* 0x001fe20000000000 */
[----:B------:R-:W-:-:S05]  /*0360*/  IMAD.MOV.U32 R8, RZ, RZ, 0x1 ;  /* 0x00000001ff087424 */ /* 0x000fca00078e00ff */
[----:B------:R-:W0:Y:S04]  /*0370*/  MUFU.RCP64H R9, R7 ;  /* 0x0000000700097308 */ /* 0x000e280000001800 */
[----:B------:R-:W-:-:S05]  /*0380*/  @!P0 LOP3.LUT R23, R7, 0x7ff00000, RZ, 0xc0, !PT ;  /* 0x7ff0000007178812 */ /* 0x000fca00078ec0ff */
[----:B------:R-:W-:Y:S01]  /*0390*/  VIADD R24, R23, 0xffffffff ;  /* 0xffffffff17187836 */ /* 0x000fe20000000000 */
[----:B0-----:R-:W-:-:S08]  /*03a0*/  DFMA R14, R8, -R6, 1 ;  /* 0x3ff00000080e742b */ /* 0x001fd00000000806 */
[----:B------:R-:W-:-:S08]  /*03b0*/  DFMA R14, R14, R14, R14 ;  /* 0x0000000e0e0e722b */ /* 0x000fd0000000000e */
[----:B------:R-:W-:Y:S01]  /*03c0*/  DFMA R18, R8, R14, R8 ;  /* 0x0000000e0812722b */ /* 0x000fe20000000008 */
[----:B------:R-:W-:Y:S01]  /*03d0*/  SEL R15, R16, 0x63400000, !P1 ;  /* 0x63400000100f7807 */ /* 0x000fe20004800000 */
[----:B------:R-:W-:Y:S02]  /*03e0*/  IMAD.MOV.U32 R8, RZ, RZ, R10 ;  /* 0x000000ffff087224 */ /* 0x000fe400078e000a */
[----:B------:R-:W-:Y:S01]  /*03f0*/  IMAD.MOV.U32 R14, RZ, RZ, R12 ;  /* 0x000000ffff0e7224 */ /* 0x000fe200078e000c */
[C-C-:B------:R-:W-:Y:S02]  /*0400*/  @!P2 LOP3.LUT R16, R15.reuse, 0x80000000, R11.reuse, 0xf8, !PT ;  /* 0x800000000f10a812 */ /* 0x140fe400078ef80b */
[----:B------:R-:W-:Y:S01]  /*0410*/  LOP3.LUT R9, R15, 0x800fffff, R11, 0xf8, !PT ;  /* 0x800fffff0f097812 */ /* 0x000fe200078ef80b */
[----:B------:R-:W-:Y:S01]  /*0420*/  DFMA R20, R18, -R6, 1 ;  /* 0x3ff000001214742b */ /* 0x000fe20000000806 */
[----:B------:R-:W-:Y:S01]  /*0430*/  @!P2 LOP3.LUT R17, R16, 0x100000, RZ, 0xfc, !PT ;  /* 0x001000001011a812 */ /* 0x000fe200078efcff */
[----:B------:R-:W-:-:S06]  /*0440*/  @!P2 IMAD.MOV.U32 R16, RZ, RZ, RZ ;  /* 0x000000ffff10a224 */ /* 0x000fcc00078e00ff */
[----:B------:R-:W-:Y:S02]  /*0450*/  @!P2 DFMA R8, R8, 2, -R16 ;  /* 0x400000000808a82b */ /* 0x000fe40000000810 */
[----:B------:R-:W-:-:S08]  /*0460*/  DFMA R16, R18, R20, R18 ;  /* 0x000000141210722b */ /* 0x000fd00000000012 */
[----:B------:R-:W-:Y:S01]  /*0470*/  @!P2 LOP3.LUT R14, R9, 0x7ff00000, RZ, 0xc0, !PT ;  /* 0x7ff00000090ea812 */ /* 0x000fe200078ec0ff */
[----:B------:R-:W-:-:S04]  /*0480*/  DMUL R18, R16, R8 ;  /* 0x0000000810127228 */ /* 0x000fc80000000000 */
[----:B------:R-:W-:-:S04]  /*0490*/  VIADD R22, R14, 0xffffffff ;  /* 0xffffffff0e167836 */ /* 0x000fc80000000000 */
[----:B------:R-:W-:Y:S01]  /*04a0*/  DFMA R20, R18, -R6, R8 ;  /* 0x800000061214722b */ /* 0x000fe20000000008 */
[----:B------:R-:W-:-:S04]  /*04b0*/  ISETP.GT.U32.AND P0, PT, R22, 0x7feffffe, PT ;  /* 0x7feffffe1600780c */ /* 0x000fc80003f04070 */
[----:B------:R-:W-:-:S03]  /*04c0*/  ISETP.GT.U32.OR P0, PT, R24, 0x7feffffe, P0 ;  /* 0x7feffffe1800780c */ /* 0x000fc60000704470 */
[----:B------:R-:W-:-:S10]  /*04d0*/  DFMA R16, R16, R20, R18 ;  /* 0x000000141010722b */ /* 0x000fd40000000012 */
[----:B------:R-:W-:Y:S05]  /*04e0*/  @P0 BRA `(.L_x_3) ;  /* 0x0000000000600947 */ /* 0x000fea0003800000 */
[----:B------:R-:W-:Y:S01]  /*04f0*/  VIADDMNMX R12, R12, -R13, 0xb9600000, !PT ;  /* 0xb96000000c0c7446 */ /* 0x000fe2000780090d */
[----:B------:R-:W-:-:S03]  /*0500*/  IMAD.MOV.U32 R10, RZ, RZ, RZ ;  /* 0x000000ffff0a7224 */ /* 0x000fc600078e00ff */
[----:B------:R-:W-:-:S05]  /*0510*/  VIMNMX R12, PT, PT, R12, 0x46a00000, PT ;  /* 0x46a000000c0c7848 */ /* 0x000fca0003fe0100 */
[----:B------:R-:W-:-:S04]  /*0520*/  IMAD.IADD R15, R12, 0x1, -R15 ;  /* 0x000000010c0f7824 */ /* 0x000fc800078e0a0f */
[----:B------:R-:W-:-:S06]  /*0530*/  VIADD R11, R15, 0x7fe00000 ;  /* 0x7fe000000f0b7836 */ /* 0x000fcc0000000000 */
[----:B------:R-:W-:-:S10]  /*0540*/  DMUL R12, R16, R10 ;  /* 0x0000000a100c7228 */ /* 0x000fd40000000000 */
[----:B------:R-:W-:-:S13]  /*0550*/  FSETP.GTU.AND P0, PT, |R13|, 1.469367938527859385e-39, PT ;  /* 0x001000000d00780b */ /* 0x000fda0003f0c200 */
[----:B------:R-:W-:Y:S05]  /*0560*/  @P0 BRA `(.L_x_4) ;  /* 0x0000000000980947 */ /* 0x000fea0003800000 */
[----:B------:R-:W-:Y:S01]  /*0570*/  DFMA R6, R16, -R6, R8 ;  /* 0x800000061006722b */ /* 0x000fe20000000008 */
[----:B------:R-:W-:-:S09]  /*0580*/  IMAD.MOV.U32 R10, RZ, RZ, RZ ;  /* 0x000000ffff0a7224 */ /* 0x000fd200078e00ff */
[C---:B------:R-:W-:Y:S02]  /*0590*/  FSETP.NEU.AND P0, PT, R7.reuse, RZ, PT ;  /* 0x000000ff0700720b */ /* 0x040fe40003f0d000 */
[----:B------:R-:W-:-:S04]  /*05a0*/  LOP3.LUT R9, R7, 0x80000000, R3, 0x48, !PT ;  /* 0x8000000007097812 */ /* 0x000fc800078e4803 */
[----:B------:R-:W-:-:S07]  /*05b0*/  LOP3.LUT R11, R9, R11, RZ, 0xfc, !PT ;  /* 0x0000000b090b7212 */ /* 0x000fce00078efcff */
[----:B------:R-:W-:Y:S05]  /*05c0*/  @!P0 BRA `(.L_x_4) ;  /* 0x0000000000808947 */ /* 0x000fea0003800000 */
[----:B------:R-:W-:Y:S01]  /*05d0*/  IMAD.MOV R3, RZ, RZ, -R15 ;  /* 0x000000ffff037224 */ /* 0x000fe200078e0a0f */
[----:B------:R-:W-:Y:S01]  /*05e0*/  DMUL.RP R10, R16, R10 ;  /* 0x0000000a100a7228 */ /* 0x000fe20000008000 */
[----:B------:R-:W-:Y:S01]  /*05f0*/  IMAD.MOV.U32 R2, RZ, RZ, RZ ;  /* 0x000000ffff027224 */ /* 0x000fe200078e00ff */
[----:B------:R-:W-:-:S05]  /*0600*/  IADD3 R15, PT, PT, -R15, -0x43300000, RZ ;  /* 0xbcd000000f0f7810 */ /* 0x000fca0007ffe1ff */
[----:B------:R-:W-:-:S03]  /*0610*/  DFMA R2, R12, -R2, R16 ;  /* 0x800000020c02722b */ /* 0x000fc60000000010 */
[----:B------:R-:W-:-:S07]  /*0620*/  LOP3.LUT R9, R11, R9, RZ, 0x3c, !PT ;  /* 0x000000090b097212 */ /* 0x000fce00078e3cff */
[----:B------:R-:W-:-:S04]  /*0630*/  FSETP.NEU.AND P0, PT, |R3|, R15, PT ;  /* 0x0000000f0300720b */ /* 0x000fc80003f0d200 */
[----:B------:R-:W-:Y:S02]  /*0640*/  FSEL R12, R10, R12, !P0 ;  /* 0x0000000c0a0c7208 */ /* 0x000fe40004000000 */
[----:B------:R-:W-:Y:S01]  /*0650*/  FSEL R13, R9, R13, !P0 ;  /* 0x0000000d090d7208 */ /* 0x000fe20004000000 */
[----:B------:R-:W-:Y:S06]  /*0660*/  BRA `(.L_x_4) ;  /* 0x0000000000587947 */ /* 0x000fec0003800000 */
.L_x_3:
[----:B------:R-:W-:-:S14]  /*0670*/  DSETP.NAN.AND P0, PT, R10, R10, PT ;  /* 0x0000000a0a00722a */ /* 0x000fdc0003f08000 */
[----:B------:R-:W-:Y:S05]  /*0680*/  @P0 BRA `(.L_x_5) ;  /* 0x0000000000480947 */ /* 0x000fea0003800000 */
[----:B------:R-:W0:Y:S02]  /*0690*/  LDC.64 R6, c[0x0][0x388] ;  /* 0x0000e200ff067b82 */ /* 0x000e240000000a00 */
[----:B0-----:R-:W-:-:S14]  /*06a0*/  DSETP.NAN.AND P0, PT, R6, R6, PT ;  /* 0x000000060600722a */ /* 0x001fdc0003f08000 */
[----:B------:R-:W-:Y:S05]  /*06b0*/  @P0 BRA `(.L_x_6) ;  /* 0x0000000000300947 */ /* 0x000fea0003800000 */
[----:B------:R-:W-:Y:S01]  /*06c0*/  ISETP.NE.AND P0, PT, R14, R23, PT ;  /* 0x000000170e00720c */ /* 0x000fe20003f05270 */
[----:B------:R-:W-:Y:S02]  /*06d0*/  IMAD.MOV.U32 R12, RZ, RZ, 0x0 ;  /* 0x00000000ff0c7424 */ /* 0x000fe400078e00ff */
[----:B------:R-:W-:-:S10]  /*06e0*/  IMAD.MOV.U32 R13, RZ, RZ, -0x80000 ;  /* 0xfff80000ff0d7424 */ /* 0x000fd400078e00ff */
[----:B------:R-:W-:Y:S05]  /*06f0*/  @!P0 BRA `(.L_x_4) ;  /* 0x0000000000348947 */ /* 0x000fea0003800000 */
[----:B------:R-:W-:Y:S02]  /*0700*/  ISETP.NE.AND P0, PT, R14, 0x7ff00000, PT ;  /* 0x7ff000000e00780c */ /* 0x000fe40003f05270 */
[----:B------:R-:W-:Y:S02]  /*0710*/  LOP3.LUT R13, R11, 0x80000000, R3, 0x48, !PT ;  /* 0x800000000b0d7812 */ /* 0x000fe400078e4803 */
[----:B------:R-:W-:-:S13]  /*0720*/  ISETP.EQ.OR P0, PT, R23, RZ, !P0 ;  /* 0x000000ff1700720c */ /* 0x000fda0004702670 */
[----:B------:R-:W-:Y:S01]  /*0730*/  @P0 LOP3.LUT R2, R13, 0x7ff00000, RZ, 0xfc, !PT ;  /* 0x7ff000000d020812 */ /* 0x000fe200078efcff */
[----:B------:R-:W-:Y:S02]  /*0740*/  @!P0 IMAD.MOV.U32 R12, RZ, RZ, RZ ;  /* 0x000000ffff0c8224 */ /* 0x000fe400078e00ff */
[----:B------:R-:W-:Y:S02]  /*0750*/  @P0 IMAD.MOV.U32 R12, RZ, RZ, RZ ;  /* 0x000000ffff0c0224 */ /* 0x000fe400078e00ff */
[----:B------:R-:W-:Y:S01]  /*0760*/  @P0 IMAD.MOV.U32 R13, RZ, RZ, R2 ;  /* 0x000000ffff0d0224 */ /* 0x000fe200078e0002 */
[----:B------:R-:W-:Y:S06]  /*0770*/  BRA `(.L_x_4) ;  /* 0x0000000000147947 */ /* 0x000fec0003800000 */
.L_x_6:
[----:B------:R-:W-:Y:S01]  /*0780*/  LOP3.LUT R13, R3, 0x80000, RZ, 0xfc, !PT ;  /* 0x00080000030d7812 */ /* 0x000fe200078efcff */
[----:B------:R-:W-:Y:S01]  /*0790*/  IMAD.MOV.U32 R12, RZ, RZ, R2 ;  /* 0x000000ffff0c7224 */ /* 0x000fe200078e0002 */
[----:B------:R-:W-:Y:S06]  /*07a0*/  BRA `(.L_x_4) ;  /* 0x0000000000087947 */ /* 0x000fec0003800000 */
.L_x_5:
[----:B------:R-:W-:Y:S01]  /*07b0*/  LOP3.LUT R13, R11, 0x80000, RZ, 0xfc, !PT ;  /* 0x000800000b0d7812 */ /* 0x000fe200078efcff */
[----:B------:R-:W-:-:S07]  /*07c0*/  IMAD.MOV.U32 R12, RZ, RZ, R10 ;  /* 0x000000ffff0c7224 */ /* 0x000fce00078e000a */
.L_x_4:
[----:B------:R-:W-:Y:S05]  /*07d0*/  BSYNC.RECONVERGENT B1 ;  /* 0x0000000000017941 */ /* 0x000fea0003800200 */
.L_x_2:
[----:B------:R-:W-:Y:S02]  /*07e0*/  IMAD.MOV.U32 R2, RZ, RZ, R0 ;  /* 0x000000ffff027224 */ /* 0x000fe400078e0000 */
[----:B------:R-:W-:-:S04]  /*07f0*/  IMAD.MOV.U32 R3, RZ, RZ, 0x0 ;  /* 0x00000000ff037424 */ /* 0x000fc800078e00ff */
[----:B------:R-:W-:Y:S05]  /*0800*/  RET.REL.NODEC R2 `(_Z8updateCnPddii) ;  /* 0xfffffff402fc7950 */ /* 0x000fea0003c3ffff */
.L_x_7:
[----:B------:R-:W-:-:S00]  /*0810*/  BRA `(.L_x_7) ;  /* 0xfffffffc00fc7947 */ /* 0x000fc0000383ffff */
[----:B------:R-:W-:-:S00]  /*0820*/  NOP ;  /* 0x0000000000007918 */ /* 0x000fc00000000000 */
        /* <DEDUP_REMOVED lines=13> */
.L_x_10:


//--------------------- .text._Z13storeOldValuePdS_i --------------------------
	.section	.text._Z13storeOldValuePdS_i,"ax",@progbits
	.align	128
        .global         _Z13storeOldValuePdS_i
        .type           _Z13storeOldValuePdS_i,@function
        .size           _Z13storeOldValuePdS_i,(.L_x_12 - _Z13storeOldValuePdS_i)
        .other          _Z13storeOldValuePdS_i,@"STO_CUDA_ENTRY STV_DEFAULT"
_Z13storeOldValuePdS_i:
.text._Z13storeOldValuePdS_i:
[----:B------:R-:W-:Y:S01]  /*0000*/  LDC R1, c[0x0][0x37c] ;  /* 0x0000df00ff017b82 */ /* 0x000fe20000000800 */
[----:B------:R-:W0:Y:S07]  /*0010*/  S2R R0, SR_TID.X ;  /* 0x0000000000007919 */ /* 0x000e2e0000002100 */
[----:B------:R-:W0:Y:S01]  /*0020*/  S2UR UR4, SR_CTAID.X ;  /* 0x00000000000479c3 */ /* 0x000e220000002500 */
[----:B------:R-:W1:Y:S07]  /*0030*/  LDCU UR5, c[0x0][0x390] ;  /* 0x00007200ff0577ac */ /* 0x000e6e0008000800 */
[----:B------:R-:W0:Y:S02]  /*0040*/  LDC R7, c[0x0][0x360] ;  /* 0x0000d800ff077b82 */ /* 0x000e240000000800 */
[----:B0-----:R-:W-:-:S05]  /*0050*/  IMAD R7, R7, UR4, R0 ;  /* 0x0000000407077c24 */ /* 0x001fca000f8e0200 */
[----:B-1----:R-:W-:-:S13]  /*0060*/  ISETP.GE.AND P0, PT, R7, UR5, PT ;  /* 0x0000000507007c0c */ /* 0x002fda000bf06270 */
[----:B------:R-:W-:Y:S05]  /*0070*/  @P0 EXIT ;  /* 0x000000000000094d */ /* 0x000fea0003800000 */
[----:B------:R-:W0:Y:S01]  /*0080*/  LDC.64 R2, c[0x0][0x380] ;  /* 0x0000e000ff027b82 */ /* 0x000e220000000a00 */
[----:B------:R-:W1:Y:S07]  /*0090*/  LDCU.64 UR4, c[0x0][0x358] ;  /* 0x00006b00ff0477ac */ /* 0x000e6e0008000a00 */
[----:B------:R-:W2:Y:S01]  /*00a0*/  LDC.64 R4, c[0x0][0x388] ;  /* 0x0000e200ff047b82 */ /* 0x000ea20000000a00 */
[----:B0-----:R-:W-:-:S06]  /*00b0*/  IMAD.WIDE R2, R7, 0x8, R2 ;  /* 0x0000000807027825 */ /* 0x001fcc00078e0202 */
[----:B-1----:R-:W3:Y:S01]  /*00c0*/  LDG.E.64 R2, desc[UR4][R2.64] ;  /* 0x0000000402027981 */ /* 0x002ee2000c1e1b00 */
[----:B--2---:R-:W-:-:S05]  /*00d0*/  IMAD.WIDE R4, R7, 0x8, R4 ;  /* 0x0000000807047825 */ /* 0x004fca00078e0204 */
[----:B---3--:R-:W-:Y:S01]  /*00e0*/  STG.E.64 desc[UR4][R4.64], R2 ;  /* 0x0000000204007986 */ /* 0x008fe2000c101b04 */
[----:B------:R-:W-:Y:S05]  /*00f0*/  EXIT ;  /* 0x000000000000794d */ /* 0x000fea0003800000 */
.L_x_8:
        /* <DEDUP_REMOVED lines=16> */
.L_x_12:


//--------------------- .text._Z15InitializeFieldPdii --------------------------
	.section	.text._Z15InitializeFieldPdii,"ax",@progbits
	.align	128
        .global         _Z15InitializeFieldPdii
        .type           _Z15InitializeFieldPdii,@function
        .size           _Z15InitializeFieldPdii,(.L_x_13 - _Z15InitializeFieldPdii)
        .other          _Z15InitializeFieldPdii,@"STO_CUDA_ENTRY STV_DEFAULT"
_Z15InitializeFieldPdii:
.text._Z15InitializeFieldPdii:
[----:B------:R-:W-:Y:S01]  /*0000*/  LDC R1, c[0x0][0x37c] ;  /* 0x0000df00ff017b82 */ /* 0x000fe20000000800 */
[----:B------:R-:W0:Y:S07]  /*0010*/  S2R R0, SR_TID.X ;  /* 0x0000000000007919 */ /* 0x000e2e0000002100 */
[----:B------:R-:W0:Y:S01]  /*0020*/  S2UR UR6, SR_CTAID.X ;  /* 0x00000000000679c3 */ /* 0x000e220000002500 */
[----:B------:R-:W1:Y:S07]  /*0030*/  LDCU.64 UR4, c[0x0][0x388] ;  /* 0x00007100ff0477ac */ /* 0x000e6e0008000a00 */
[----:B------:R-:W0:Y:S01]  /*0040*/  LDC R5, c[0x0][0x360] ;  /* 0x0000d800ff057b82 */ /* 0x000e220000000800 */
[----:B-1----:R-:W-:Y:S01]  /*0050*/  UIMAD UR4, UR5, UR4, URZ ;  /* 0x00000004050472a4 */ /* 0x002fe2000f8e02ff */
[----:B0-----:R-:W-:-:S05]  /*0060*/  IMAD R5, R5, UR6, R0 ;  /* 0x0000000605057c24 */ /* 0x001fca000f8e0200 */
[----:B------:R-:W-:-:S13]  /*0070*/  ISETP.GE.AND P0, PT, R5, UR4, PT ;  /* 0x0000000405007c0c */ /* 0x000fda000bf06270 */
[----:B------:R-:W-:Y:S05]  /*0080*/  @P0 EXIT ;  /* 0x000000000000094d */ /* 0x000fea0003800000 */
[----:B------:R-:W0:Y:S01]  /*0090*/  LDC.64 R2, c[0x0][0x380] ;  /* 0x0000e000ff027b82 */ /* 0x000e220000000a00 */
[----:B------:R-:W1:Y:S01]  /*00a0*/  LDCU.64 UR4, c[0x0][0x358] ;  /* 0x00006b00ff0477ac */ /* 0x000e620008000a00 */
[----:B0-----:R-:W-:-:S05]  /*00b0*/  IMAD.WIDE R2, R5, 0x8, R2 ;  /* 0x0000000805027825 */ /* 0x001fca00078e0202 */
[----:B-1----:R-:W-:Y:S01]  /*00c0*/  STG.E.64 desc[UR4][R2.64], RZ ;  /* 0x000000ff02007986 */ /* 0x002fe2000c101b04 */
[----:B------:R-:W-:Y:S05]  /*00d0*/  EXIT ;  /* 0x000000000000794d */ /* 0x000fea0003800000 */
.L_x_9:
        /* <DEDUP_REMOVED lines=10> */
.L_x_13:


//--------------------- .nv.shared.reserved.0     --------------------------
	.section	.nv.shared.reserved.0,"aw",@nobits
	.weak		__nv_reservedSMEM_offset_0_alias
	.size		__nv_reservedSMEM_offset_0_alias, 0, 64
	.other		__nv_reservedSMEM_offset_0_alias,@"STO_CUDA_RESERVED_SHARED STV_DEFAULT"
__nv_reservedSMEM_offset_0_alias:
	.zero		0
	.zero		64


//--------------------- .nv.constant0._Z8updateCnPddii --------------------------
	.section	.nv.constant0._Z8updateCnPddii,"a",@progbits
	.sectionflags	@""
	.align	4
.nv.constant0._Z8updateCnPddii:
	.zero		920


//--------------------- .nv.constant0._Z13storeOldValuePdS_i --------------------------
	.section	.nv.constant0._Z13storeOldValuePdS_i,"a",@progbits
	.sectionflags	@""
	.align	4
.nv.constant0._Z13storeOldValuePdS_i:
	.zero		916


//--------------------- .nv.constant0._Z15InitializeFieldPdii --------------------------
	.section	.nv.constant0._Z15InitializeFieldPdii,"a",@progbits
	.sectionflags	@""
	.align	4
.nv.constant0._Z15InitializeFieldPdii:
	.zero		912


//--------------------- SYMBOLS --------------------------

	.type		.nv.reservedSmem.offset0,@object
	.size		.nv.reservedSmem.offset0,0x4
